//
// Generated by NVIDIA NVVM Compiler
//
// Compiler Build ID: CL-36424714
// Cuda compilation tools, release 13.0, V13.0.88
// Based on NVVM 20.0.0
//

.version 9.0
.target sm_100
.address_size 64

	// .globl	_Z16reduction_kernelPiS_i
// _ZZ16reduction_kernelPiS_iE5sdata has been demoted

.visible .entry _Z16reduction_kernelPiS_i(
	.param .u64 .ptr .align 1 _Z16reduction_kernelPiS_i_param_0,
	.param .u64 .ptr .align 1 _Z16reduction_kernelPiS_i_param_1,
	.param .u32 _Z16reduction_kernelPiS_i_param_2
)
{
	.reg .pred 	%p<6>;
	.reg .b32 	%r<26>;
	.reg .b64 	%rd<7>;
	// demoted variable
	.shared .align 4 .b8 _ZZ16reduction_kernelPiS_iE5sdata[1024];
	ld.param.u64 	%rd1, [_Z16reduction_kernelPiS_i_param_0];
	ld.param.u64 	%rd2, [_Z16reduction_kernelPiS_i_param_1];
	ld.param.u32 	%r10, [_Z16reduction_kernelPiS_i_param_2];
	mov.u32 	%r1, %tid.x;
	mov.u32 	%r11, %ctaid.x;
	mov.u32 	%r2, %ntid.x;
	mad.lo.s32 	%r3, %r11, %r2, %r1;
	setp.ge.s32 	%p1, %r3, %r10;
	mov.b32 	%r24, 0;
	@%p1 bra 	$L__BB0_2;
	cvta.to.global.u64 	%rd3, %rd1;
	mul.wide.s32 	%rd4, %r3, 4;
	add.s64 	%rd5, %rd3, %rd4;
	ld.global.u32 	%r24, [%rd5];
$L__BB0_2:
	shl.b32 	%r12, %r1, 2;
	mov.u32 	%r13, _ZZ16reduction_kernelPiS_iE5sdata;
	add.s32 	%r6, %r13, %r12;
	st.shared.u32 	[%r6], %r24;
	bar.sync 	0;
	setp.lt.u32 	%p2, %r2, 2;
	@%p2 bra 	$L__BB0_7;
	mov.b32 	%r25, 1;
$L__BB0_4:
	shl.b32 	%r8, %r25, 1;
	add.s32 	%r15, %r8, -1;
	and.b32  	%r16, %r15, %r1;
	setp.ne.s32 	%p3, %r16, 0;
	@%p3 bra 	$L__BB0_6;
	shl.b32 	%r17, %r25, 2;
	add.s32 	%r18, %r6, %r17;
	ld.shared.u32 	%r19, [%r18];
	ld.shared.u32 	%r20, [%r6];
	add.s32 	%r21, %r20, %r19;
	st.shared.u32 	[%r6], %r21;
$L__BB0_6:
	bar.sync 	0;
	setp.lt.u32 	%p4, %r8, %r2;
	mov.u32 	%r25, %r8;
	@%p4 bra 	$L__BB0_4;
$L__BB0_7:
	setp.ne.s32 	%p5, %r1, 0;
	@%p5 bra 	$L__BB0_9;
	ld.shared.u32 	%r22, [_ZZ16reduction_kernelPiS_iE5sdata];
	cvta.to.global.u64 	%rd6, %rd2;
	atom.global.add.u32 	%r23, [%rd6], %r22;
$L__BB0_9:
	ret;

}


// ===== COMPILED SASS (sm_100) =====

	.target	sm_100

	.elftype	@"ET_EXEC"


//--------------------- .note.nv.tkinfo           --------------------------
	.section	.note.nv.tkinfo,"",@"SHT_NOTE"
	.sectionflags	@"SHF_NOTE_NV_TKINFO"
	.tkinfo
        /*0018*/ 	.word	0x00000002
        /*0030*/ 	.string	""
        /*0030*/ 	.string	"ptxas"
        /*0030*/ 	.string	"Cuda compilation tools, release 13.0, V13.0.88"
        /*0030*/ 	.string	"Build cuda_13.0.r13.0/compiler.36424714_0"
        /*0030*/ 	.string	"-arch sm_100 -m 64 "



//--------------------- .note.nv.cuinfo           --------------------------
	.section	.note.nv.cuinfo,"",@"SHT_NOTE"
	.sectionflags	@"SHF_NOTE_NV_CUINFO"
        /*0018*/ 	.short	0x0002
        /*001a*/ 	.short	0x0064
        /*001c*/ 	.short	0x0082
	.zero		2


//--------------------- .nv.info                  --------------------------
	.section	.nv.info,"",@"SHT_CUDA_INFO"
	.align	4


	//----- nvinfo : EIATTR_REGCOUNT
	.align		4
        /*0000*/ 	.byte	0x04, 0x2f
        /*0002*/ 	.short	(.L_1 - .L_0)
	.align		4
.L_0:
        /*0004*/ 	.word	index@(_Z16reduction_kernelPiS_i)
        /*0008*/ 	.word	0x0000000c


	//----- nvinfo : EIATTR_FRAME_SIZE
	.align		4
.L_1:
        /*000c*/ 	.byte	0x04, 0x11
        /*000e*/ 	.short	(.L_3 - .L_2)
	.align		4
.L_2:
        /*0010*/ 	.word	index@(_Z16reduction_kernelPiS_i)
        /*0014*/ 	.word	0x00000000


	//----- nvinfo : EIATTR_MIN_STACK_SIZE
	.align		4
.L_3:
        /*0018*/ 	.byte	0x04, 0x12
        /*001a*/ 	.short	(.L_5 - .L_4)
	.align		4
.L_4:
        /*001c*/ 	.word	index@(_Z16reduction_kernelPiS_i)
        /*0020*/ 	.word	0x00000000
.L_5:


//--------------------- .nv.compat                --------------------------
	.section	.nv.compat,"",@"SHT_CUDA_COMPAT_INFO"
	.align	4
        /*0000*/ 	.byte	0x02, 0x09, 0x00, 0x00, 0x02, 0x02, 0x01, 0x00, 0x02, 0x05, 0x05, 0x00, 0x03, 0x07, 0x01, 0x01
        /*0010*/ 	.byte	0x02, 0x03, 0x00, 0x00, 0x02, 0x06, 0x01, 0x00, 0x04, 0x0b, 0x08, 0x00, 0x09, 0x00, 0x00, 0x00
        /*0020*/ 	.byte	0x00, 0x00, 0x00, 0x00


//--------------------- .nv.info._Z16reduction_kernelPiS_i --------------------------
	.section	.nv.info._Z16reduction_kernelPiS_i,"",@"SHT_CUDA_INFO"
	.sectionflags	@""
	.align	4


	//----- nvinfo : EIATTR_CUDA_API_VERSION
	.align		4
        /*0000*/ 	.byte	0x04, 0x37
        /*0002*/ 	.short	(.L_7 - .L_6)
.L_6:
        /*0004*/ 	.word	0x00000082


	//----- nvinfo : EIATTR_KPARAM_INFO
	.align		4
.L_7:
        /*0008*/ 	.byte	0x04, 0x17
        /*000a*/ 	.short	(.L_9 - .L_8)
.L_8:
        /*000c*/ 	.word	0x00000000
        /*0010*/ 	.short	0x0002
        /*0012*/ 	.short	0x0010
        /*0014*/ 	.byte	0x00, 0xf0, 0x11, 0x00


	//----- nvinfo : EIATTR_KPARAM_INFO
	.align		4
.L_9:
        /*0018*/ 	.byte	0x04, 0x17
        /*001a*/ 	.short	(.L_11 - .L_10)
.L_10:
        /*001c*/ 	.word	0x00000000
        /*0020*/ 	.short	0x0001
        /*0022*/ 	.short	0x0008
        /*0024*/ 	.byte	0x00, 0xf5, 0x21, 0x00


	//----- nvinfo : EIATTR_KPARAM_INFO
	.align		4
.L_11:
        /*0028*/ 	.byte	0x04, 0x17
        /*002a*/ 	.short	(.L_13 - .L_12)
.L_12:
        /*002c*/ 	.word	0x00000000
        /*0030*/ 	.short	0x0000
        /*0032*/ 	.short	0x0000
        /*0034*/ 	.byte	0x00, 0xf5, 0x21, 0x00


	//----- nvinfo : EIATTR_SPARSE_MMA_MASK
	.align		4
.L_13:
        /*0038*/ 	.byte	0x03, 0x50
        /*003a*/ 	.short	0x0000


	//----- nvinfo : EIATTR_MAXREG_COUNT
	.align		4
        /*003c*/ 	.byte	0x03, 0x1b
        /*003e*/ 	.short	0x00ff


	//----- nvinfo : EIATTR_NUM_BARRIERS
	.align		4
        /*0040*/ 	.byte	0x02, 0x4c
        /*0042*/ 	.byte	0x01
	.zero		1


	//----- nvinfo : EIATTR_MERCURY_ISA_VERSION
	.align		4
        /*0044*/ 	.byte	0x03, 0x5f
        /*0046*/ 	.short	0x0101


	//----- nvinfo : EIATTR_VRC_CTA_INIT_COUNT
	.align		4
        /*0048*/ 	.byte	0x02, 0x4a
	.zero		1
	.zero		1


	//----- nvinfo : EIATTR_EXIT_INSTR_OFFSETS
	.align		4
        /*004c*/ 	.byte	0x04, 0x1c
        /*004e*/ 	.short	(.L_15 - .L_14)


	//   ....[0]....
.L_14:
        /*0050*/ 	.word	0x00000220


	//   ....[1]....
        /*0054*/ 	.word	0x00000290


	//----- nvinfo : EIATTR_CBANK_PARAM_SIZE
	.align		4
.L_15:
        /*0058*/ 	.byte	0x03, 0x19
        /*005a*/ 	.short	0x0014


	//----- nvinfo : EIATTR_PARAM_CBANK
	.align		4
        /*005c*/ 	.byte	0x04, 0x0a
        /*005e*/ 	.short	(.L_17 - .L_16)
	.align		4
.L_16:
        /*0060*/ 	.word	index@(.nv.constant0._Z16reduction_kernelPiS_i)
        /*0064*/ 	.short	0x0380
        /*0066*/ 	.short	0x0014


	//----- nvinfo : EIATTR_SW_WAR
	.align		4
.L_17:
        /*0068*/ 	.byte	0x04, 0x36
        /*006a*/ 	.short	(.L_19 - .L_18)
.L_18:
        /*006c*/ 	.word	0x00000008
.L_19:


//--------------------- .nv.callgraph             --------------------------
	.section	.nv.callgraph,"",@"SHT_CUDA_CALLGRAPH"
	.align	4
	.sectionentsize	8
	.align		4
        /*0000*/ 	.word	0x00000000
	.align		4
        /*0004*/ 	.word	0xffffffff
	.align		4
        /*0008*/ 	.word	0x00000000
	.align		4
        /*000c*/ 	.word	0xfffffffe
	.align		4
        /*0010*/ 	.word	0x00000000
	.align		4
        /*0014*/ 	.word	0xfffffffd
	.align		4
        /*0018*/ 	.word	0x00000000
	.align		4
        /*001c*/ 	.word	0xfffffffc


//--------------------- .text._Z16reduction_kernelPiS_i --------------------------
	.section	.text._Z16reduction_kernelPiS_i,"ax",@progbits
	.align	128
        .global         _Z16reduction_kernelPiS_i
        .type           _Z16reduction_kernelPiS_i,@function
        .size           _Z16reduction_kernelPiS_i,(.L_x_3 - _Z16reduction_kernelPiS_i)
        .other          _Z16reduction_kernelPiS_i,@"STO_CUDA_ENTRY STV_DEFAULT"
_Z16reduction_kernelPiS_i:
.text._Z16reduction_kernelPiS_i:
[----:B------:R-:W-:Y:S01]  /*0000*/  LDC R1, c[0x0][0x37c] ;  /* 0x0000df00ff017b82 */ /* 0x000fe20000000800 */
[----:B------:R-:W0:Y:S07]  /*0010*/  S2R R7, SR_TID.X ;  /* 0x0000000000077919 */ /* 0x000e2e0000002100 */
[----:B------:R-:W0:Y:S01]  /*0020*/  S2UR UR4, SR_CTAID.X ;  /* 0x00000000000479c3 */ /* 0x000e220000002500 */
[----:B------:R-:W1:Y:S01]  /*0030*/  LDCU UR5, c[0x0][0x390] ;  /* 0x00007200ff0577ac */ /* 0x000e620008000800 */
[----:B------:R-:W-:Y:S01]  /*0040*/  IMAD.MOV.U32 R0, RZ, RZ, RZ ;  /* 0x000000ffff007224 */ /* 0x000fe200078e00ff */
[----:B------:R-:W2:Y:S05]  /*0050*/  LDCU.64 UR6, c[0x0][0x358] ;  /* 0x00006b00ff0677ac */ /* 0x000eaa0008000a00 */
[----:B------:R-:W0:Y:S02]  /*0060*/  LDC R6, c[0x0][0x360] ;  /* 0x0000d800ff067b82 */ /* 0x000e240000000800 */
[----:B0-----:R-:W-:-:S05]  /*0070*/  IMAD R5, R6, UR4, R7 ;  /* 0x0000000406057c24 */ /* 0x001fca000f8e0207 */
[----:B-1----:R-:W-:-:S13]  /*0080*/  ISETP.GE.AND P0, PT, R5, UR5, PT ;  /* 0x0000000505007c0c */ /* 0x002fda000bf06270 */
[----:B------:R-:W0:Y:S02]  /*0090*/  @!P0 LDC.64 R2, c[0x0][0x380] ;  /* 0x0000e000ff028b82 */ /* 0x000e240000000a00 */
[----:B0-----:R-:W-:-:S05]  /*00a0*/  @!P0 IMAD.WIDE R2, R5, 0x4, R2 ;  /* 0x0000000405028825 */ /* 0x001fca00078e0202 */
[----:B--2---:R-:W2:Y:S01]  /*00b0*/  @!P0 LDG.E R0, desc[UR6][R2.64] ;  /* 0x0000000602008981 */ /* 0x004ea2000c1e1900 */
[----:B------:R-:W0:Y:S01]  /*00c0*/  S2UR UR5, SR_CgaCtaId ;  /* 0x00000000000579c3 */ /* 0x000e220000008800 */
[----:B------:R-:W-:Y:S01]  /*00d0*/  UMOV UR4, 0x400 ;  /* 0x0000040000047882 */ /* 0x000fe20000000000 */
[----:B------:R-:W-:Y:S02]  /*00e0*/  ISETP.GE.U32.AND P1, PT, R6, 0x2, PT ;  /* 0x000000020600780c */ /* 0x000fe40003f26070 */
[----:B------:R-:W-:Y:S01]  /*00f0*/  ISETP.NE.AND P0, PT, R7, RZ, PT ;  /* 0x000000ff0700720c */ /* 0x000fe20003f05270 */
[----:B0-----:R-:W-:-:S06]  /*0100*/  ULEA UR4, UR5, UR4, 0x18 ;  /* 0x0000000405047291 */ /* 0x001fcc000f8ec0ff */
[----:B------:R-:W-:-:S05]  /*0110*/  LEA R5, R7, UR4, 0x2 ;  /* 0x0000000407057c11 */ /* 0x000fca000f8e10ff */
[----:B--2---:R0:W-:Y:S01]  /*0120*/  STS [R5], R0 ;  /* 0x0000000005007388 */ /* 0x0041e20000000800 */
[----:B------:R-:W-:Y:S06]  /*0130*/  BAR.SYNC.DEFER_BLOCKING 0x0 ;  /* 0x0000000000007b1d */ /* 0x000fec0000010000 */
[----:B------:R-:W-:Y:S05]  /*0140*/  @!P1 BRA `(.L_x_0) ;  /* 0x0000000000349947 */ /* 0x000fea0003800000 */
[----:B0-----:R-:W-:-:S07]  /*0150*/  IMAD.MOV.U32 R0, RZ, RZ, 0x1 ;  /* 0x00000001ff007424 */ /* 0x001fce00078e00ff */
.L_x_1:
[----:B------:R-:W-:-:S05]  /*0160*/  SHF.L.U32 R9, R0, 0x1, RZ ;  /* 0x0000000100097819 */ /* 0x000fca00000006ff */
[----:B------:R-:W-:-:S05]  /*0170*/  VIADD R2, R9, 0xffffffff ;  /* 0xffffffff09027836 */ /* 0x000fca0000000000 */
[----:B------:R-:W-:-:S13]  /*0180*/  LOP3.LUT P1, RZ, R2, R7, RZ, 0xc0, !PT ;  /* 0x0000000702ff7212 */ /* 0x000fda000782c0ff */
[----:B------:R-:W-:Y:S01]  /*0190*/  @!P1 LEA R2, R0, R5, 0x2 ;  /* 0x0000000500029211 */ /* 0x000fe200078e10ff */
[----:B------:R-:W-:Y:S01]  /*01a0*/  @!P1 LDS R3, [R5] ;  /* 0x0000000005039984 */ /* 0x000fe20000000800 */
[----:B------:R-:W-:-:S04]  /*01b0*/  MOV R0, R9 ;  /* 0x0000000900007202 */ /* 0x000fc80000000f00 */
[----:B------:R-:W0:Y:S02]  /*01c0*/  @!P1 LDS R2, [R2] ;  /* 0x0000000002029984 */ /* 0x000e240000000800 */
[----:B0-----:R-:W-:-:S05]  /*01d0*/  @!P1 IMAD.IADD R4, R2, 0x1, R3 ;  /* 0x0000000102049824 */ /* 0x001fca00078e0203 */
[----:B------:R1:W-:Y:S01]  /*01e0*/  @!P1 STS [R5], R4 ;  /* 0x0000000405009388 */ /* 0x0003e20000000800 */
[----:B------:R-:W-:Y:S01]  /*01f0*/  BAR.SYNC.DEFER_BLOCKING 0x0 ;  /* 0x0000000000007b1d */ /* 0x000fe20000010000 */
[----:B------:R-:W-:-:S13]  /*0200*/  ISETP.GE.U32.AND P1, PT, R9, R6, PT ;  /* 0x000000060900720c */ /* 0x000fda0003f26070 */
[----:B-1----:R-:W-:Y:S05]  /*0210*/  @!P1 BRA `(.L_x_1) ;  /* 0xfffffffc00d09947 */ /* 0x002fea000383ffff */
.L_x_0:
[----:B------:R-:W-:Y:S05]  /*0220*/  @P0 EXIT ;  /* 0x000000000000094d */ /* 0x000fea0003800000 */
[----:B------:R-:W1:Y:S01]  /*0230*/  S2UR UR5, SR_CgaCtaId ;  /* 0x00000000000579c3 */ /* 0x000e620000008800 */
[----:B------:R-:W-:-:S07]  /*0240*/  UMOV UR4, 0x400 ;  /* 0x0000040000047882 */ /* 0x000fce0000000000 */
[----:B------:R-:W2:Y:S01]  /*0250*/  LDC.64 R2, c[0x0][0x388] ;  /* 0x0000e200ff027b82 */ /* 0x000ea20000000a00 */
[----:B-1----:R-:W-:-:S09]  /*0260*/  ULEA UR4, UR5, UR4, 0x18 ;  /* 0x0000000405047291 */ /* 0x002fd2000f8ec0ff */
[----:B0-----:R-:W2:Y:S04]  /*0270*/  LDS R5, [UR4] ;  /* 0x00000004ff057984 */ /* 0x001ea80008000800 */
[----:B--2---:R-:W-:Y:S01]  /*0280*/  REDG.E.ADD.STRONG.GPU desc[UR6][R2.64], R5 ;  /* 0x000000050200798e */ /* 0x004fe2000c12e106 */
[----:B------:R-:W-:Y:S05]  /*0290*/  EXIT ;  /* 0x000000000000794d */ /* 0x000fea0003800000 */
.L_x_2:
[----:B------:R-:W-:-:S00]  /*02a0*/  BRA `(.L_x_2) ;  /* 0xfffffffc00fc7947 */ /* 0x000fc0000383ffff */
[----:B------:R-:W-:-:S00]  /*02b0*/  NOP ;  /* 0x0000000000007918 */ /* 0x000fc00000000000 */
        /* <DEDUP_REMOVED lines=12> */
.L_x_3:


//--------------------- .nv.shared._Z16reduction_kernelPiS_i --------------------------
	.section	.nv.shared._Z16reduction_kernelPiS_i,"aw",@nobits
	.sectionflags	@""
	.align	4
.nv.shared._Z16reduction_kernelPiS_i:
	.zero		2048


//--------------------- .nv.shared.reserved.0     --------------------------
	.section	.nv.shared.reserved.0,"aw",@nobits
	.weak		__nv_reservedSMEM_offset_0_alias
	.size		__nv_reservedSMEM_offset_0_alias, 0, 64
	.other		__nv_reservedSMEM_offset_0_alias,@"STO_CUDA_RESERVED_SHARED STV_DEFAULT"
__nv_reservedSMEM_offset_0_alias:
	.zero		0
	.zero		64


//--------------------- .nv.constant0._Z16reduction_kernelPiS_i --------------------------
	.section	.nv.constant0._Z16reduction_kernelPiS_i,"a",@progbits
	.sectionflags	@""
	.align	4
.nv.constant0._Z16reduction_kernelPiS_i:
	.zero		916


//--------------------- SYMBOLS --------------------------

	.type		.nv.reservedSmem.offset0,@object
	.size		.nv.reservedSmem.offset0,0x4
	.type		.nv.reservedSmem.cap,@object
	.size		.nv.reservedSmem.cap,0x4
